//
// Generated by NVIDIA NVVM Compiler
//
// Compiler Build ID: CL-36424714
// Cuda compilation tools, release 13.0, V13.0.88
// Based on NVVM 20.0.0
//

.version 9.0
.target sm_100
.address_size 64

	// .globl	_Z18matrix_vector_multPiS_S_ii

.visible .entry _Z18matrix_vector_multPiS_S_ii(
	.param .u64 .ptr .align 1 _Z18matrix_vector_multPiS_S_ii_param_0,
	.param .u64 .ptr .align 1 _Z18matrix_vector_multPiS_S_ii_param_1,
	.param .u64 .ptr .align 1 _Z18matrix_vector_multPiS_S_ii_param_2,
	.param .u32 _Z18matrix_vector_multPiS_S_ii_param_3,
	.param .u32 _Z18matrix_vector_multPiS_S_ii_param_4
)
{
	.reg .pred 	%p<11>;
	.reg .b32 	%r<148>;
	.reg .b64 	%rd<31>;

	ld.param.u64 	%rd11, [_Z18matrix_vector_multPiS_S_ii_param_0];
	ld.param.u64 	%rd12, [_Z18matrix_vector_multPiS_S_ii_param_1];
	ld.param.u64 	%rd10, [_Z18matrix_vector_multPiS_S_ii_param_2];
	ld.param.u32 	%r37, [_Z18matrix_vector_multPiS_S_ii_param_3];
	ld.param.u32 	%r36, [_Z18matrix_vector_multPiS_S_ii_param_4];
	cvta.to.global.u64 	%rd1, %rd12;
	cvta.to.global.u64 	%rd2, %rd11;
	mov.u32 	%r38, %ctaid.x;
	mov.u32 	%r39, %ntid.x;
	mov.u32 	%r40, %tid.x;
	mad.lo.s32 	%r1, %r38, %r39, %r40;
	setp.ge.s32 	%p1, %r1, %r37;
	@%p1 bra 	$L__BB0_15;
	setp.lt.s32 	%p2, %r36, 1;
	mov.b32 	%r147, 0;
	@%p2 bra 	$L__BB0_14;
	mul.lo.s32 	%r2, %r36, %r1;
	and.b32  	%r3, %r36, 15;
	setp.lt.u32 	%p3, %r36, 16;
	mov.b32 	%r139, 0;
	mov.u32 	%r147, %r139;
	@%p3 bra 	$L__BB0_5;
	and.b32  	%r139, %r36, 2147483632;
	neg.s32 	%r133, %r139;
	add.s64 	%rd29, %rd1, 32;
	add.s64 	%rd4, %rd2, 32;
	mov.b32 	%r147, 0;
	mov.u32 	%r132, %r2;
$L__BB0_4:
	.pragma "nounroll";
	mul.wide.s32 	%rd13, %r132, 4;
	add.s64 	%rd14, %rd4, %rd13;
	ld.global.u32 	%r45, [%rd14+-32];
	ld.global.u32 	%r46, [%rd29+-32];
	mad.lo.s32 	%r47, %r46, %r45, %r147;
	ld.global.u32 	%r48, [%rd14+-28];
	ld.global.u32 	%r49, [%rd29+-28];
	mad.lo.s32 	%r50, %r49, %r48, %r47;
	ld.global.u32 	%r51, [%rd14+-24];
	ld.global.u32 	%r52, [%rd29+-24];
	mad.lo.s32 	%r53, %r52, %r51, %r50;
	ld.global.u32 	%r54, [%rd14+-20];
	ld.global.u32 	%r55, [%rd29+-20];
	mad.lo.s32 	%r56, %r55, %r54, %r53;
	ld.global.u32 	%r57, [%rd14+-16];
	ld.global.u32 	%r58, [%rd29+-16];
	mad.lo.s32 	%r59, %r58, %r57, %r56;
	ld.global.u32 	%r60, [%rd14+-12];
	ld.global.u32 	%r61, [%rd29+-12];
	mad.lo.s32 	%r62, %r61, %r60, %r59;
	ld.global.u32 	%r63, [%rd14+-8];
	ld.global.u32 	%r64, [%rd29+-8];
	mad.lo.s32 	%r65, %r64, %r63, %r62;
	ld.global.u32 	%r66, [%rd14+-4];
	ld.global.u32 	%r67, [%rd29+-4];
	mad.lo.s32 	%r68, %r67, %r66, %r65;
	ld.global.u32 	%r69, [%rd14];
	ld.global.u32 	%r70, [%rd29];
	mad.lo.s32 	%r71, %r70, %r69, %r68;
	ld.global.u32 	%r72, [%rd14+4];
	ld.global.u32 	%r73, [%rd29+4];
	mad.lo.s32 	%r74, %r73, %r72, %r71;
	ld.global.u32 	%r75, [%rd14+8];
	ld.global.u32 	%r76, [%rd29+8];
	mad.lo.s32 	%r77, %r76, %r75, %r74;
	ld.global.u32 	%r78, [%rd14+12];
	ld.global.u32 	%r79, [%rd29+12];
	mad.lo.s32 	%r80, %r79, %r78, %r77;
	ld.global.u32 	%r81, [%rd14+16];
	ld.global.u32 	%r82, [%rd29+16];
	mad.lo.s32 	%r83, %r82, %r81, %r80;
	ld.global.u32 	%r84, [%rd14+20];
	ld.global.u32 	%r85, [%rd29+20];
	mad.lo.s32 	%r86, %r85, %r84, %r83;
	ld.global.u32 	%r87, [%rd14+24];
	ld.global.u32 	%r88, [%rd29+24];
	mad.lo.s32 	%r89, %r88, %r87, %r86;
	ld.global.u32 	%r90, [%rd14+28];
	ld.global.u32 	%r91, [%rd29+28];
	mad.lo.s32 	%r147, %r91, %r90, %r89;
	add.s32 	%r133, %r133, 16;
	add.s64 	%rd29, %rd29, 64;
	add.s32 	%r132, %r132, 16;
	setp.ne.s32 	%p4, %r133, 0;
	@%p4 bra 	$L__BB0_4;
$L__BB0_5:
	setp.eq.s32 	%p5, %r3, 0;
	@%p5 bra 	$L__BB0_14;
	and.b32  	%r15, %r36, 7;
	setp.lt.u32 	%p6, %r3, 8;
	@%p6 bra 	$L__BB0_8;
	add.s32 	%r93, %r139, %r2;
	mul.wide.s32 	%rd15, %r93, 4;
	add.s64 	%rd16, %rd2, %rd15;
	ld.global.u32 	%r94, [%rd16];
	mul.wide.u32 	%rd17, %r139, 4;
	add.s64 	%rd18, %rd1, %rd17;
	ld.global.u32 	%r95, [%rd18];
	mad.lo.s32 	%r96, %r95, %r94, %r147;
	ld.global.u32 	%r97, [%rd16+4];
	ld.global.u32 	%r98, [%rd18+4];
	mad.lo.s32 	%r99, %r98, %r97, %r96;
	ld.global.u32 	%r100, [%rd16+8];
	ld.global.u32 	%r101, [%rd18+8];
	mad.lo.s32 	%r102, %r101, %r100, %r99;
	ld.global.u32 	%r103, [%rd16+12];
	ld.global.u32 	%r104, [%rd18+12];
	mad.lo.s32 	%r105, %r104, %r103, %r102;
	ld.global.u32 	%r106, [%rd16+16];
	ld.global.u32 	%r107, [%rd18+16];
	mad.lo.s32 	%r108, %r107, %r106, %r105;
	ld.global.u32 	%r109, [%rd16+20];
	ld.global.u32 	%r110, [%rd18+20];
	mad.lo.s32 	%r111, %r110, %r109, %r108;
	ld.global.u32 	%r112, [%rd16+24];
	ld.global.u32 	%r113, [%rd18+24];
	mad.lo.s32 	%r114, %r113, %r112, %r111;
	ld.global.u32 	%r115, [%rd16+28];
	ld.global.u32 	%r116, [%rd18+28];
	mad.lo.s32 	%r147, %r116, %r115, %r114;
	add.s32 	%r139, %r139, 8;
$L__BB0_8:
	setp.eq.s32 	%p7, %r15, 0;
	@%p7 bra 	$L__BB0_14;
	and.b32  	%r21, %r36, 3;
	setp.lt.u32 	%p8, %r15, 4;
	@%p8 bra 	$L__BB0_11;
	add.s32 	%r118, %r139, %r2;
	mul.wide.s32 	%rd19, %r118, 4;
	add.s64 	%rd20, %rd2, %rd19;
	ld.global.u32 	%r119, [%rd20];
	mul.wide.u32 	%rd21, %r139, 4;
	add.s64 	%rd22, %rd1, %rd21;
	ld.global.u32 	%r120, [%rd22];
	mad.lo.s32 	%r121, %r120, %r119, %r147;
	ld.global.u32 	%r122, [%rd20+4];
	ld.global.u32 	%r123, [%rd22+4];
	mad.lo.s32 	%r124, %r123, %r122, %r121;
	ld.global.u32 	%r125, [%rd20+8];
	ld.global.u32 	%r126, [%rd22+8];
	mad.lo.s32 	%r127, %r126, %r125, %r124;
	ld.global.u32 	%r128, [%rd20+12];
	ld.global.u32 	%r129, [%rd22+12];
	mad.lo.s32 	%r147, %r129, %r128, %r127;
	add.s32 	%r139, %r139, 4;
$L__BB0_11:
	setp.eq.s32 	%p9, %r21, 0;
	@%p9 bra 	$L__BB0_14;
	mul.wide.u32 	%rd23, %r139, 4;
	add.s64 	%rd30, %rd1, %rd23;
	add.s32 	%r145, %r139, %r2;
	neg.s32 	%r144, %r21;
$L__BB0_13:
	.pragma "nounroll";
	mul.wide.s32 	%rd24, %r145, 4;
	add.s64 	%rd25, %rd2, %rd24;
	ld.global.u32 	%r130, [%rd25];
	ld.global.u32 	%r131, [%rd30];
	mad.lo.s32 	%r147, %r131, %r130, %r147;
	add.s64 	%rd30, %rd30, 4;
	add.s32 	%r145, %r145, 1;
	add.s32 	%r144, %r144, 1;
	setp.ne.s32 	%p10, %r144, 0;
	@%p10 bra 	$L__BB0_13;
$L__BB0_14:
	cvta.to.global.u64 	%rd26, %rd10;
	mul.wide.s32 	%rd27, %r1, 4;
	add.s64 	%rd28, %rd26, %rd27;
	st.global.u32 	[%rd28], %r147;
$L__BB0_15:
	ret;

}


// ===== COMPILED SASS (sm_100) =====

	.target	sm_100

	.elftype	@"ET_EXEC"


//--------------------- .note.nv.tkinfo           --------------------------
	.section	.note.nv.tkinfo,"",@"SHT_NOTE"
	.sectionflags	@"SHF_NOTE_NV_TKINFO"
	.tkinfo
        /*0018*/ 	.word	0x00000002
        /*0030*/ 	.string	""
        /*0030*/ 	.string	"ptxas"
        /*0030*/ 	.string	"Cuda compilation tools, release 13.0, V13.0.88"
        /*0030*/ 	.string	"Build cuda_13.0.r13.0/compiler.36424714_0"
        /*0030*/ 	.string	"-arch sm_100 -m 64 "



//--------------------- .note.nv.cuinfo           --------------------------
	.section	.note.nv.cuinfo,"",@"SHT_NOTE"
	.sectionflags	@"SHF_NOTE_NV_CUINFO"
        /*0018*/ 	.short	0x0002
        /*001a*/ 	.short	0x0064
        /*001c*/ 	.short	0x0082
	.zero		2


//--------------------- .nv.info                  --------------------------
	.section	.nv.info,"",@"SHT_CUDA_INFO"
	.align	4


	//----- nvinfo : EIATTR_REGCOUNT
	.align		4
        /*0000*/ 	.byte	0x04, 0x2f
        /*0002*/ 	.short	(.L_1 - .L_0)
	.align		4
.L_0:
        /*0004*/ 	.word	index@(_Z18matrix_vector_multPiS_S_ii)
        /*0008*/ 	.word	0x0000001e


	//----- nvinfo : EIATTR_FRAME_SIZE
	.align		4
.L_1:
        /*000c*/ 	.byte	0x04, 0x11
        /*000e*/ 	.short	(.L_3 - .L_2)
	.align		4
.L_2:
        /*0010*/ 	.word	index@(_Z18matrix_vector_multPiS_S_ii)
        /*0014*/ 	.word	0x00000000


	//----- nvinfo : EIATTR_MIN_STACK_SIZE
	.align		4
.L_3:
        /*0018*/ 	.byte	0x04, 0x12
        /*001a*/ 	.short	(.L_5 - .L_4)
	.align		4
.L_4:
        /*001c*/ 	.word	index@(_Z18matrix_vector_multPiS_S_ii)
        /*0020*/ 	.word	0x00000000
.L_5:


//--------------------- .nv.compat                --------------------------
	.section	.nv.compat,"",@"SHT_CUDA_COMPAT_INFO"
	.align	4
        /*0000*/ 	.byte	0x02, 0x09, 0x00, 0x00, 0x02, 0x02, 0x01, 0x00, 0x02, 0x05, 0x05, 0x00, 0x03, 0x07, 0x01, 0x01
        /*0010*/ 	.byte	0x02, 0x03, 0x00, 0x00, 0x02, 0x06, 0x01, 0x00, 0x04, 0x0b, 0x08, 0x00, 0x09, 0x00, 0x00, 0x00
        /*0020*/ 	.byte	0x00, 0x00, 0x00, 0x00


//--------------------- .nv.info._Z18matrix_vector_multPiS_S_ii --------------------------
	.section	.nv.info._Z18matrix_vector_multPiS_S_ii,"",@"SHT_CUDA_INFO"
	.sectionflags	@""
	.align	4


	//----- nvinfo : EIATTR_CUDA_API_VERSION
	.align		4
        /*0000*/ 	.byte	0x04, 0x37
        /*0002*/ 	.short	(.L_7 - .L_6)
.L_6:
        /*0004*/ 	.word	0x00000082


	//----- nvinfo : EIATTR_KPARAM_INFO
	.align		4
.L_7:
        /*0008*/ 	.byte	0x04, 0x17
        /*000a*/ 	.short	(.L_9 - .L_8)
.L_8:
        /*000c*/ 	.word	0x00000000
        /*0010*/ 	.short	0x0004
        /*0012*/ 	.short	0x001c
        /*0014*/ 	.byte	0x00, 0xf0, 0x11, 0x00


	//----- nvinfo : EIATTR_KPARAM_INFO
	.align		4
.L_9:
        /*0018*/ 	.byte	0x04, 0x17
        /*001a*/ 	.short	(.L_11 - .L_10)
.L_10:
        /*001c*/ 	.word	0x00000000
        /*0020*/ 	.short	0x0003
        /*0022*/ 	.short	0x0018
        /*0024*/ 	.byte	0x00, 0xf0, 0x11, 0x00


	//----- nvinfo : EIATTR_KPARAM_INFO
	.align		4
.L_11:
        /*0028*/ 	.byte	0x04, 0x17
        /*002a*/ 	.short	(.L_13 - .L_12)
.L_12:
        /*002c*/ 	.word	0x00000000
        /*0030*/ 	.short	0x0002
        /*0032*/ 	.short	0x0010
        /*0034*/ 	.byte	0x00, 0xf5, 0x21, 0x00


	//----- nvinfo : EIATTR_KPARAM_INFO
	.align		4
.L_13:
        /*0038*/ 	.byte	0x04, 0x17
        /*003a*/ 	.short	(.L_15 - .L_14)
.L_14:
        /*003c*/ 	.word	0x00000000
        /*0040*/ 	.short	0x0001
        /*0042*/ 	.short	0x0008
        /*0044*/ 	.byte	0x00, 0xf5, 0x21, 0x00


	//----- nvinfo : EIATTR_KPARAM_INFO
	.align		4
.L_15:
        /*0048*/ 	.byte	0x04, 0x17
        /*004a*/ 	.short	(.L_17 - .L_16)
.L_16:
        /*004c*/ 	.word	0x00000000
        /*0050*/ 	.short	0x0000
        /*0052*/ 	.short	0x0000
        /*0054*/ 	.byte	0x00, 0xf5, 0x21, 0x00


	//----- nvinfo : EIATTR_SPARSE_MMA_MASK
	.align		4
.L_17:
        /*0058*/ 	.byte	0x03, 0x50
        /*005a*/ 	.short	0x0000


	//----- nvinfo : EIATTR_MAXREG_COUNT
	.align		4
        /*005c*/ 	.byte	0x03, 0x1b
        /*005e*/ 	.short	0x00ff


	//----- nvinfo : EIATTR_MERCURY_ISA_VERSION
	.align		4
        /*0060*/ 	.byte	0x03, 0x5f
        /*0062*/ 	.short	0x0101


	//----- nvinfo : EIATTR_VRC_CTA_INIT_COUNT
	.align		4
        /*0064*/ 	.byte	0x02, 0x4a
	.zero		1
	.zero		1


	//----- nvinfo : EIATTR_EXIT_INSTR_OFFSETS
	.align		4
        /*0068*/ 	.byte	0x04, 0x1c
        /*006a*/ 	.short	(.L_19 - .L_18)


	//   ....[0]....
.L_18:
        /*006c*/ 	.word	0x00000070


	//   ....[1]....
        /*0070*/ 	.word	0x00000a90


	//----- nvinfo : EIATTR_CBANK_PARAM_SIZE
	.align		4
.L_19:
        /*0074*/ 	.byte	0x03, 0x19
        /*0076*/ 	.short	0x0020


	//----- nvinfo : EIATTR_PARAM_CBANK
	.align		4
        /*0078*/ 	.byte	0x04, 0x0a
        /*007a*/ 	.short	(.L_21 - .L_20)
	.align		4
.L_20:
        /*007c*/ 	.word	index@(.nv.constant0._Z18matrix_vector_multPiS_S_ii)
        /*0080*/ 	.short	0x0380
        /*0082*/ 	.short	0x0020


	//----- nvinfo : EIATTR_SW_WAR
	.align		4
.L_21:
        /*0084*/ 	.byte	0x04, 0x36
        /*0086*/ 	.short	(.L_23 - .L_22)
.L_22:
        /*0088*/ 	.word	0x00000008
.L_23:


//--------------------- .nv.callgraph             --------------------------
	.section	.nv.callgraph,"",@"SHT_CUDA_CALLGRAPH"
	.align	4
	.sectionentsize	8
	.align		4
        /*0000*/ 	.word	0x00000000
	.align		4
        /*0004*/ 	.word	0xffffffff
	.align		4
        /*0008*/ 	.word	0x00000000
	.align		4
        /*000c*/ 	.word	0xfffffffe
	.align		4
        /*0010*/ 	.word	0x00000000
	.align		4
        /*0014*/ 	.word	0xfffffffd
	.align		4
        /*0018*/ 	.word	0x00000000
	.align		4
        /*001c*/ 	.word	0xfffffffc


//--------------------- .text._Z18matrix_vector_multPiS_S_ii --------------------------
	.section	.text._Z18matrix_vector_multPiS_S_ii,"ax",@progbits
	.align	128
        .global         _Z18matrix_vector_multPiS_S_ii
        .type           _Z18matrix_vector_multPiS_S_ii,@function
        .size           _Z18matrix_vector_multPiS_S_ii,(.L_x_7 - _Z18matrix_vector_multPiS_S_ii)
        .other          _Z18matrix_vector_multPiS_S_ii,@"STO_CUDA_ENTRY STV_DEFAULT"
_Z18matrix_vector_multPiS_S_ii:
.text._Z18matrix_vector_multPiS_S_ii:
[----:B------:R-:W-:Y:S01]  /*0000*/  LDC R1, c[0x0][0x37c] ;  /* 0x0000df00ff017b82 */ /* 0x000fe20000000800 */
[----:B------:R-:W0:Y:S07]  /*0010*/  S2R R3, SR_TID.X ;  /* 0x0000000000037919 */ /* 0x000e2e0000002100 */
[----:B------:R-:W0:Y:S01]  /*0020*/  S2UR UR4, SR_CTAID.X ;  /* 0x00000000000479c3 */ /* 0x000e220000002500 */
[----:B------:R-:W1:Y:S07]  /*0030*/  LDCU UR5, c[0x0][0x398] ;  /* 0x00007300ff0577ac */ /* 0x000e6e0008000800 */
[----:B------:R-:W0:Y:S02]  /*0040*/  LDC R0, c[0x0][0x360] ;  /* 0x0000d800ff007b82 */ /* 0x000e240000000800 */
[----:B0-----:R-:W-:-:S05]  /*0050*/  IMAD R0, R0, UR4, R3 ;  /* 0x0000000400007c24 */ /* 0x001fca000f8e0203 */
[----:B-1----:R-:W-:-:S13]  /*0060*/  ISETP.GE.AND P0, PT, R0, UR5, PT ;  /* 0x0000000500007c0c */ /* 0x002fda000bf06270 */
[----:B------:R-:W-:Y:S05]  /*0070*/  @P0 EXIT ;  /* 0x000000000000094d */ /* 0x000fea0003800000 */
[----:B------:R-:W0:Y:S01]  /*0080*/  LDCU UR8, c[0x0][0x39c] ;  /* 0x00007380ff0877ac */ /* 0x000e220008000800 */
[----:B------:R-:W-:Y:S01]  /*0090*/  HFMA2 R15, -RZ, RZ, 0, 0 ;  /* 0x00000000ff0f7431 */ /* 0x000fe200000001ff */
[----:B------:R-:W1:Y:S01]  /*00a0*/  LDCU.64 UR12, c[0x0][0x358] ;  /* 0x00006b00ff0c77ac */ /* 0x000e620008000a00 */
[----:B0-----:R-:W-:-:S09]  /*00b0*/  UISETP.GE.AND UP0, UPT, UR8, 0x1, UPT ;  /* 0x000000010800788c */ /* 0x001fd2000bf06270 */
[----:B-1----:R-:W-:Y:S05]  /*00c0*/  BRA.U !UP0, `(.L_x_0) ;  /* 0x0000000908647547 */ /* 0x002fea000b800000 */
[----:B------:R-:W-:Y:S02]  /*00d0*/  UISETP.GE.U32.AND UP1, UPT, UR8, 0x10, UPT ;  /* 0x000000100800788c */ /* 0x000fe4000bf26070 */
[----:B------:R-:W-:Y:S01]  /*00e0*/  IMAD R7, R0, UR8, RZ ;  /* 0x0000000800077c24 */ /* 0x000fe2000f8e02ff */
[----:B------:R-:W-:Y:S01]  /*00f0*/  ULOP3.LUT UR9, UR8, 0xf, URZ, 0xc0, !UPT ;  /* 0x0000000f08097892 */ /* 0x000fe2000f8ec0ff */
[----:B------:R-:W-:Y:S02]  /*0100*/  MOV R8, RZ ;  /* 0x000000ff00087202 */ /* 0x000fe40000000f00 */
[----:B------:R-:W-:Y:S01]  /*0110*/  MOV R15, RZ ;  /* 0x000000ff000f7202 */ /* 0x000fe20000000f00 */
[----:B------:R-:W-:Y:S02]  /*0120*/  UISETP.NE.AND UP0, UPT, UR9, URZ, UPT ;  /* 0x000000ff0900728c */ /* 0x000fe4000bf05270 */
[----:B------:R-:W-:Y:S09]  /*0130*/  BRA.U !UP1, `(.L_x_1) ;  /* 0x0000000509147547 */ /* 0x000ff2000b800000 */
[----:B------:R-:W0:Y:S01]  /*0140*/  LDCU.128 UR4, c[0x0][0x380] ;  /* 0x00007000ff0477ac */ /* 0x000e220008000c00 */
[----:B------:R-:W-:Y:S02]  /*0150*/  MOV R15, RZ ;  /* 0x000000ff000f7202 */ /* 0x000fe40000000f00 */
[----:B------:R-:W-:Y:S01]  /*0160*/  MOV R6, R7 ;  /* 0x0000000700067202 */ /* 0x000fe20000000f00 */
[----:B------:R-:W-:-:S04]  /*0170*/  ULOP3.LUT UR10, UR8, 0x7ffffff0, URZ, 0xc0, !UPT ;  /* 0x7ffffff0080a7892 */ /* 0x000fc8000f8ec0ff */
[----:B------:R-:W-:Y:S02]  /*0180*/  UIADD3 UR11, UPT, UPT, -UR10, URZ, URZ ;  /* 0x000000ff0a0b7290 */ /* 0x000fe4000fffe1ff */
[----:B------:R-:W-:Y:S01]  /*0190*/  MOV R8, UR10 ;  /* 0x0000000a00087c02 */ /* 0x000fe20008000f00 */
[----:B0-----:R-:W-:Y:S02]  /*01a0*/  UIADD3 UR6, UP1, UPT, UR6, 0x20, URZ ;  /* 0x0000002006067890 */ /* 0x001fe4000ff3e0ff */
[----:B------:R-:W-:Y:S02]  /*01b0*/  UIADD3 UR4, UP2, UPT, UR4, 0x20, URZ ;  /* 0x0000002004047890 */ /* 0x000fe4000ff5e0ff */
[----:B------:R-:W-:Y:S02]  /*01c0*/  UIADD3.X UR7, UPT, UPT, URZ, UR7, URZ, UP1, !UPT ;  /* 0x00000007ff077290 */ /* 0x000fe40008ffe4ff */
[----:B------:R-:W-:Y:S01]  /*01d0*/  MOV R2, UR6 ;  /* 0x0000000600027c02 */ /* 0x000fe20008000f00 */
[----:B------:R-:W-:-:S03]  /*01e0*/  UIADD3.X UR5, UPT, UPT, URZ, UR5, URZ, UP2, !UPT ;  /* 0x00000005ff057290 */ /* 0x000fc600097fe4ff */
[----:B------:R-:W-:-:S09]  /*01f0*/  MOV R3, UR7 ;  /* 0x0000000700037c02 */ /* 0x000fd20008000f00 */
.L_x_2:
[----:B------:R-:W-:Y:S01]  /*0200*/  MOV R4, UR4 ;  /* 0x0000000400047c02 */ /* 0x000fe20008000f00 */
[----:B------:R-:W2:Y:S01]  /*0210*/  LDG.E R17, desc[UR12][R2.64+-0x20] ;  /* 0xffffe00c02117981 */ /* 0x000ea2000c1e1900 */
[----:B------:R-:W-:-:S03]  /*0220*/  MOV R5, UR5 ;  /* 0x0000000500057c02 */ /* 0x000fc60008000f00 */
[----:B------:R-:W3:Y:S01]  /*0230*/  LDG.E R25, desc[UR12][R2.64+-0x1c] ;  /* 0xffffe40c02197981 */ /* 0x000ee2000c1e1900 */
[----:B------:R-:W-:-:S03]  /*0240*/  IMAD.WIDE R4, R6, 0x4, R4 ;  /* 0x0000000406047825 */ /* 0x000fc600078e0204 */
[----:B------:R-:W4:Y:S04]  /*0250*/  LDG.E R19, desc[UR12][R2.64+-0x18] ;  /* 0xffffe80c02137981 */ /* 0x000f28000c1e1900 */
[----:B------:R-:W2:Y:S04]  /*0260*/  LDG.E R16, desc[UR12][R4.64+-0x20] ;  /* 0xffffe00c04107981 */ /* 0x000ea8000c1e1900 */
[----:B------:R-:W3:Y:S04]  /*0270*/  LDG.E R18, desc[UR12][R4.64+-0x1c] ;  /* 0xffffe40c04127981 */ /* 0x000ee8000c1e1900 */
[----:B------:R-:W4:Y:S04]  /*0280*/  LDG.E R20, desc[UR12][R4.64+-0x18] ;  /* 0xffffe80c04147981 */ /* 0x000f28000c1e1900 */
[----:B------:R-:W5:Y:S04]  /*0290*/  LDG.E R22, desc[UR12][R2.64+-0x14] ;  /* 0xffffec0c02167981 */ /* 0x000f68000c1e1900 */
        /* <DEDUP_REMOVED lines=9> */
[----:B------:R-:W5:Y:S01]  /*0330*/  LDG.E R26, desc[UR12][R2.64+0x1c] ;  /* 0x00001c0c021a7981 */ /* 0x000f62000c1e1900 */
[----:B--2---:R-:W-:-:S03]  /*0340*/  IMAD R17, R16, R17, R15 ;  /* 0x0000001110117224 */ /* 0x004fc600078e020f */
[----:B------:R-:W2:Y:S04]  /*0350*/  LDG.E R15, desc[UR12][R2.64] ;  /* 0x0000000c020f7981 */ /* 0x000ea8000c1e1900 */
[----:B------:R-:W2:Y:S01]  /*0360*/  LDG.E R16, desc[UR12][R4.64] ;  /* 0x0000000c04107981 */ /* 0x000ea2000c1e1900 */
[----:B---3--:R-:W-:-:S03]  /*0370*/  IMAD R25, R18, R25, R17 ;  /* 0x0000001912197224 */ /* 0x008fc600078e0211 */
[----:B------:R-:W3:Y:S01]  /*0380*/  LDG.E R17, desc[UR12][R2.64+0x4] ;  /* 0x0000040c02117981 */ /* 0x000ee2000c1e1900 */
[----:B----4-:R-:W-:-:S03]  /*0390*/  IMAD R25, R20, R19, R25 ;  /* 0x0000001314197224 */ /* 0x010fc600078e0219 */
[----:B------:R-:W3:Y:S04]  /*03a0*/  LDG.E R18, desc[UR12][R4.64+0x4] ;  /* 0x0000040c04127981 */ /* 0x000ee8000c1e1900 */
[----:B------:R-:W4:Y:S01]  /*03b0*/  LDG.E R20, desc[UR12][R2.64+0x8] ;  /* 0x0000080c02147981 */ /* 0x000f22000c1e1900 */
[----:B-----5:R-:W-:-:S03]  /*03c0*/  IMAD R25, R21, R22, R25 ;  /* 0x0000001615197224 */ /* 0x020fc600078e0219 */
[----:B------:R-:W4:Y:S04]  /*03d0*/  LDG.E R19, desc[UR12][R4.64+0x8] ;  /* 0x0000080c04137981 */ /* 0x000f28000c1e1900 */
[----:B------:R-:W5:Y:S01]  /*03e0*/  LDG.E R22, desc[UR12][R2.64+0xc] ;  /* 0x00000c0c02167981 */ /* 0x000f62000c1e1900 */
[----:B------:R-:W-:-:S03]  /*03f0*/  IMAD R25, R24, R23, R25 ;  /* 0x0000001718197224 */ /* 0x000fc600078e0219 */
[----:B------:R-:W5:Y:S04]  /*0400*/  LDG.E R21, desc[UR12][R4.64+0xc] ;  /* 0x00000c0c04157981 */ /* 0x000f68000c1e1900 */
[----:B------:R-:W5:Y:S01]  /*0410*/  LDG.E R24, desc[UR12][R2.64+0x10] ;  /* 0x0000100c02187981 */ /* 0x000f62000c1e1900 */
[----:B------:R-:W-:-:S03]  /*0420*/  IMAD R25, R10, R9, R25 ;  /* 0x000000090a197224 */ /* 0x000fc600078e0219 */
[----:B------:R-:W5:Y:S04]  /*0430*/  LDG.E R23, desc[UR12][R4.64+0x10] ;  /* 0x0000100c04177981 */ /* 0x000f68000c1e1900 */
[----:B------:R-:W5:Y:S01]  /*0440*/  LDG.E R10, desc[UR12][R2.64+0x14] ;  /* 0x0000140c020a7981 */ /* 0x000f62000c1e1900 */
[----:B------:R-:W-:-:S03]  /*0450*/  IMAD R27, R12, R11, R25 ;  /* 0x0000000b0c1b7224 */ /* 0x000fc600078e0219 */
[----:B------:R-:W5:Y:S04]  /*0460*/  LDG.E R9, desc[UR12][R4.64+0x14] ;  /* 0x0000140c04097981 */ /* 0x000f68000c1e1900 */
[----:B------:R0:W5:Y:S04]  /*0470*/  LDG.E R11, desc[UR12][R2.64+0x18] ;  /* 0x0000180c020b7981 */ /* 0x000168000c1e1900 */
[----:B------:R-:W5:Y:S04]  /*0480*/  LDG.E R12, desc[UR12][R4.64+0x18] ;  /* 0x0000180c040c7981 */ /* 0x000f68000c1e1900 */
[----:B------:R-:W5:Y:S01]  /*0490*/  LDG.E R25, desc[UR12][R4.64+0x1c] ;  /* 0x00001c0c04197981 */ /* 0x000f62000c1e1900 */
[----:B------:R-:W-:Y:S01]  /*04a0*/  IMAD R13, R14, R13, R27 ;  /* 0x0000000d0e0d7224 */ /* 0x000fe200078e021b */
[----:B------:R-:W-:-:S04]  /*04b0*/  UIADD3 UR11, UPT, UPT, UR11, 0x10, URZ ;  /* 0x000000100b0b7890 */ /* 0x000fc8000fffe0ff */
[----:B------:R-:W-:Y:S01]  /*04c0*/  UISETP.NE.AND UP1, UPT, UR11, URZ, UPT ;  /* 0x000000ff0b00728c */ /* 0x000fe2000bf25270 */
[----:B0-----:R-:W-:Y:S02]  /*04d0*/  IADD3 R2, P0, PT, R2, 0x40, RZ ;  /* 0x0000004002027810 */ /* 0x001fe40007f1e0ff */
[----:B------:R-:W-:Y:S02]  /*04e0*/  IADD3 R6, PT, PT, R6, 0x10, RZ ;  /* 0x0000001006067810 */ /* 0x000fe40007ffe0ff */
[----:B------:R-:W-:Y:S01]  /*04f0*/  IADD3.X R3, PT, PT, RZ, R3, RZ, P0, !PT ;  /* 0x00000003ff037210 */ /* 0x000fe200007fe4ff */
[----:B--2---:R-:W-:-:S04]  /*0500*/  IMAD R13, R16, R15, R13 ;  /* 0x0000000f100d7224 */ /* 0x004fc800078e020d */
[----:B---3--:R-:W-:-:S04]  /*0510*/  IMAD R13, R18, R17, R13 ;  /* 0x00000011120d7224 */ /* 0x008fc800078e020d */
[----:B----4-:R-:W-:-:S04]  /*0520*/  IMAD R13, R19, R20, R13 ;  /* 0x00000014130d7224 */ /* 0x010fc800078e020d */
[----:B-----5:R-:W-:-:S04]  /*0530*/  IMAD R13, R21, R22, R13 ;  /* 0x00000016150d7224 */ /* 0x020fc800078e020d */
[----:B------:R-:W-:-:S04]  /*0540*/  IMAD R13, R23, R24, R13 ;  /* 0x00000018170d7224 */ /* 0x000fc800078e020d */
[----:B------:R-:W-:-:S04]  /*0550*/  IMAD R9, R9, R10, R13 ;  /* 0x0000000a09097224 */ /* 0x000fc800078e020d */
[----:B------:R-:W-:-:S04]  /*0560*/  IMAD R9, R12, R11, R9 ;  /* 0x0000000b0c097224 */ /* 0x000fc800078e0209 */
[----:B------:R-:W-:Y:S01]  /*0570*/  IMAD R15, R25, R26, R9 ;  /* 0x0000001a190f7224 */ /* 0x000fe200078e0209 */
[----:B------:R-:W-:Y:S06]  /*0580*/  BRA.U UP1, `(.L_x_2) ;  /* 0xfffffffd011c7547 */ /* 0x000fec000b83ffff */
.L_x_1:
[----:B------:R-:W-:Y:S05]  /*0590*/  BRA.U !UP0, `(.L_x_0) ;  /* 0x0000000508307547 */ /* 0x000fea000b800000 */
[----:B------:R-:W-:Y:S02]  /*05a0*/  UISETP.GE.U32.AND UP0, UPT, UR9, 0x8, UPT ;  /* 0x000000080900788c */ /* 0x000fe4000bf06070 */
[----:B------:R-:W-:-:S04]  /*05b0*/  ULOP3.LUT UR5, UR8, 0x7, URZ, 0xc0, !UPT ;  /* 0x0000000708057892 */ /* 0x000fc8000f8ec0ff */
[----:B------:R-:W-:-:S03]  /*05c0*/  UISETP.NE.AND UP1, UPT, UR5, URZ, UPT ;  /* 0x000000ff0500728c */ /* 0x000fc6000bf25270 */
[----:B------:R-:W-:Y:S08]  /*05d0*/  BRA.U !UP0, `(.L_x_3) ;  /* 0x0000000108787547 */ /* 0x000ff0000b800000 */
[----:B------:R-:W0:Y:S01]  /*05e0*/  LDC.64 R2, c[0x0][0x380] ;  /* 0x0000e000ff027b82 */ /* 0x000e220000000a00 */
[----:B------:R-:W-:-:S07]  /*05f0*/  IADD3 R9, PT, PT, R7, R8, RZ ;  /* 0x0000000807097210 */ /* 0x000fce0007ffe0ff */
[----:B------:R-:W1:Y:S01]  /*0600*/  LDC.64 R4, c[0x0][0x388] ;  /* 0x0000e200ff047b82 */ /* 0x000e620000000a00 */
[----:B0-----:R-:W-:-:S05]  /*0610*/  IMAD.WIDE R2, R9, 0x4, R2 ;  /* 0x0000000409027825 */ /* 0x001fca00078e0202 */
[----:B------:R-:W2:Y:S01]  /*0620*/  LDG.E R10, desc[UR12][R2.64] ;  /* 0x0000000c020a7981 */ /* 0x000ea2000c1e1900 */
[----:B-1----:R-:W-:-:S03]  /*0630*/  IMAD.WIDE.U32 R4, R8, 0x4, R4 ;  /* 0x0000000408047825 */ /* 0x002fc600078e0004 */
[----:B------:R-:W3:Y:S04]  /*0640*/  LDG.E R13, desc[UR12][R2.64+0x4] ;  /* 0x0000040c020d7981 */ /* 0x000ee8000c1e1900 */
[----:B------:R-:W2:Y:S04]  /*0650*/  LDG.E R11, desc[UR12][R4.64] ;  /* 0x0000000c040b7981 */ /* 0x000ea8000c1e1900 */
[----:B------:R-:W3:Y:S04]  /*0660*/  LDG.E R12, desc[UR12][R4.64+0x4] ;  /* 0x0000040c040c7981 */ /* 0x000ee8000c1e1900 */
[----:B------:R-:W4:Y:S04]  /*0670*/  LDG.E R17, desc[UR12][R2.64+0x8] ;  /* 0x0000080c02117981 */ /* 0x000f28000c1e1900 */
        /* <DEDUP_REMOVED lines=11> */
[----:B------:R-:W-:Y:S01]  /*0730*/  IADD3 R8, PT, PT, R8, 0x8, RZ ;  /* 0x0000000808087810 */ /* 0x000fe20007ffe0ff */
[----:B--2---:R-:W-:-:S04]  /*0740*/  IMAD R10, R10, R11, R15 ;  /* 0x0000000b0a0a7224 */ /* 0x004fc800078e020f */
[----:B---3--:R-:W-:-:S04]  /*0750*/  IMAD R10, R13, R12, R10 ;  /* 0x0000000c0d0a7224 */ /* 0x008fc800078e020a */
[----:B----4-:R-:W-:-:S04]  /*0760*/  IMAD R10, R17, R14, R10 ;  /* 0x0000000e110a7224 */ /* 0x010fc800078e020a */
[----:B-----5:R-:W-:-:S04]  /*0770*/  IMAD R10, R19, R16, R10 ;  /* 0x00000010130a7224 */ /* 0x020fc800078e020a */
[----:B------:R-:W-:-:S04]  /*0780*/  IMAD R10, R21, R18, R10 ;  /* 0x00000012150a7224 */ /* 0x000fc800078e020a */
[----:B------:R-:W-:-:S04]  /*0790*/  IMAD R10, R23, R20, R10 ;  /* 0x00000014170a7224 */ /* 0x000fc800078e020a */
[----:B------:R-:W-:-:S04]  /*07a0*/  IMAD R6, R6, R9, R10 ;  /* 0x0000000906067224 */ /* 0x000fc800078e020a */
[----:B------:R-:W-:-:S07]  /*07b0*/  IMAD R15, R25, R22, R6 ;  /* 0x00000016190f7224 */ /* 0x000fce00078e0206 */
.L_x_3:
        /* <DEDUP_REMOVED lines=17> */
[----:B------:R-:W5:Y:S01]  /*08d0*/  LDG.E R14, desc[UR12][R4.64+0xc] ;  /* 0x00000c0c040e7981 */ /* 0x000f62000c1e1900 */
[----:B------:R-:W-:Y:S01]  /*08e0*/  IADD3 R8, PT, PT, R8, 0x4, RZ ;  /* 0x0000000408087810 */ /* 0x000fe20007ffe0ff */
[----:B--2---:R-:W-:-:S04]  /*08f0*/  IMAD R6, R6, R9, R15 ;  /* 0x0000000906067224 */ /* 0x004fc800078e020f */
[----:B---3--:R-:W-:-:S04]  /*0900*/  IMAD R6, R11, R10, R6 ;  /* 0x0000000a0b067224 */ /* 0x008fc800078e0206 */
[----:B----4-:R-:W-:-:S04]  /*0910*/  IMAD R6, R13, R12, R6 ;  /* 0x0000000c0d067224 */ /* 0x010fc800078e0206 */
[----:B-----5:R-:W-:-:S07]  /*0920*/  IMAD R15, R17, R14, R6 ;  /* 0x0000000e110f7224 */ /* 0x020fce00078e0206 */
.L_x_4:
[----:B------:R-:W-:Y:S05]  /*0930*/  BRA.U !UP1, `(.L_x_0) ;  /* 0x0000000109487547 */ /* 0x000fea000b800000 */
[----:B------:R-:W0:Y:S01]  /*0940*/  LDC.64 R2, c[0x0][0x388] ;  /* 0x0000e200ff027b82 */ /* 0x000e220000000a00 */
[----:B------:R-:W-:Y:S01]  /*0950*/  IADD3 R7, PT, PT, R7, R8, RZ ;  /* 0x0000000807077210 */ /* 0x000fe20007ffe0ff */
[----:B------:R-:W-:-:S06]  /*0960*/  UIADD3 UR4, UPT, UPT, -UR4, URZ, URZ ;  /* 0x000000ff04047290 */ /* 0x000fcc000fffe1ff */
[----:B------:R-:W1:Y:S01]  /*0970*/  LDC.64 R10, c[0x0][0x380] ;  /* 0x0000e000ff0a7b82 */ /* 0x000e620000000a00 */
[----:B0-----:R-:W-:-:S03]  /*0980*/  IMAD.WIDE.U32 R2, R8, 0x4, R2 ;  /* 0x0000000408027825 */ /* 0x001fc600078e0002 */
[----:B------:R-:W-:Y:S02]  /*0990*/  MOV R6, R2 ;  /* 0x0000000200067202 */ /* 0x000fe40000000f00 */
[----:B------:R-:W-:-:S07]  /*09a0*/  MOV R5, R3 ;  /* 0x0000000300057202 */ /* 0x000fce0000000f00 */
.L_x_5:
[----:B-1----:R-:W-:Y:S01]  /*09b0*/  IMAD.WIDE R2, R7, 0x4, R10 ;  /* 0x0000000407027825 */ /* 0x002fe200078e020a */
[----:B------:R-:W-:-:S05]  /*09c0*/  MOV R4, R6 ;  /* 0x0000000600047202 */ /* 0x000fca0000000f00 */
[----:B------:R-:W2:Y:S04]  /*09d0*/  LDG.E R2, desc[UR12][R2.64] ;  /* 0x0000000c02027981 */ /* 0x000ea8000c1e1900 */
[----:B------:R0:W2:Y:S01]  /*09e0*/  LDG.E R4, desc[UR12][R4.64] ;  /* 0x0000000c04047981 */ /* 0x0000a2000c1e1900 */
[----:B------:R-:W-:Y:S01]  /*09f0*/  UIADD3 UR4, UPT, UPT, UR4, 0x1, URZ ;  /* 0x0000000104047890 */ /* 0x000fe2000fffe0ff */
[----:B------:R-:W-:Y:S02]  /*0a00*/  IADD3 R6, P0, PT, R6, 0x4, RZ ;  /* 0x0000000406067810 */ /* 0x000fe40007f1e0ff */
[----:B------:R-:W-:Y:S01]  /*0a10*/  IADD3 R7, PT, PT, R7, 0x1, RZ ;  /* 0x0000000107077810 */ /* 0x000fe20007ffe0ff */
[----:B------:R-:W-:Y:S01]  /*0a20*/  UISETP.NE.AND UP0, UPT, UR4, URZ, UPT ;  /* 0x000000ff0400728c */ /* 0x000fe2000bf05270 */
[----:B0-----:R-:W-:Y:S01]  /*0a30*/  IADD3.X R5, PT, PT, RZ, R5, RZ, P0, !PT ;  /* 0x00000005ff057210 */ /* 0x001fe200007fe4ff */
[----:B--2---:R-:W-:-:S07]  /*0a40*/  IMAD R15, R2, R4, R15 ;  /* 0x00000004020f7224 */ /* 0x004fce00078e020f */
[----:B------:R-:W-:Y:S05]  /*0a50*/  BRA.U UP0, `(.L_x_5) ;  /* 0xfffffffd00d47547 */ /* 0x000fea000b83ffff */
.L_x_0:
[----:B------:R-:W0:Y:S02]  /*0a60*/  LDC.64 R2, c[0x0][0x390] ;  /* 0x0000e400ff027b82 */ /* 0x000e240000000a00 */
[----:B0-----:R-:W-:-:S05]  /*0a70*/  IMAD.WIDE R2, R0, 0x4, R2 ;  /* 0x0000000400027825 */ /* 0x001fca00078e0202 */
[----:B------:R-:W-:Y:S01]  /*0a80*/  STG.E desc[UR12][R2.64], R15 ;  /* 0x0000000f02007986 */ /* 0x000fe2000c10190c */
[----:B------:R-:W-:Y:S05]  /*0a90*/  EXIT ;  /* 0x000000000000794d */ /* 0x000fea0003800000 */
.L_x_6:
[----:B------:R-:W-:-:S00]  /*0aa0*/  BRA `(.L_x_6) ;  /* 0xfffffffc00fc7947 */ /* 0x000fc0000383ffff */
[----:B------:R-:W-:-:S00]  /*0ab0*/  NOP ;  /* 0x0000000000007918 */ /* 0x000fc00000000000 */
        /* <DEDUP_REMOVED lines=12> */
.L_x_7:


//--------------------- .nv.shared.reserved.0     --------------------------
	.section	.nv.shared.reserved.0,"aw",@nobits
	.weak		__nv_reservedSMEM_offset_0_alias
	.size		__nv_reservedSMEM_offset_0_alias, 0, 64
	.other		__nv_reservedSMEM_offset_0_alias,@"STO_CUDA_RESERVED_SHARED STV_DEFAULT"
__nv_reservedSMEM_offset_0_alias:
	.zero		0
	.zero		64


//--------------------- .nv.constant0._Z18matrix_vector_multPiS_S_ii --------------------------
	.section	.nv.constant0._Z18matrix_vector_multPiS_S_ii,"a",@progbits
	.sectionflags	@""
	.align	4
.nv.constant0._Z18matrix_vector_multPiS_S_ii:
	.zero		928


//--------------------- SYMBOLS --------------------------

	.type		.nv.reservedSmem.offset0,@object
	.size		.nv.reservedSmem.offset0,0x4
